	.headerflags	@"EF_CUDA_TEXMODE_UNIFIED EF_CUDA_64BIT_ADDRESS EF_CUDA_ACCELERATORS EF_CUDA_SM90 EF_CUDA_VIRTUAL_SM(EF_CUDA_SM90)"
	.elftype	@"ET_EXEC"


//--------------------- .nv.info                  --------------------------
	.section	.nv.info,"",@"SHT_CUDA_INFO"
	.align	4


	//----- nvinfo : EIATTR_REGCOUNT
	.align		4
        /*0000*/ 	.byte	0x04, 0x2f
        /*0002*/ 	.short	(.L_1 - .L_0)
	.align		4
.L_0:
        /*0004*/ 	.word	index@(triton_poi_fused_cat_14)
        /*0008*/ 	.word	0x0000001a


	//----- nvinfo : EIATTR_MIN_STACK_SIZE
	.align		4
.L_1:
        /*000c*/ 	.byte	0x04, 0x12
        /*000e*/ 	.short	(.L_3 - .L_2)
	.align		4
.L_2:
        /*0010*/ 	.word	index@(triton_poi_fused_cat_14)
        /*0014*/ 	.word	0x00000000


	//----- nvinfo : EIATTR_FRAME_SIZE
	.align		4
.L_3:
        /*0018*/ 	.byte	0x04, 0x11
        /*001a*/ 	.short	(.L_5 - .L_4)
	.align		4
.L_4:
        /*001c*/ 	.word	index@(triton_poi_fused_cat_14)
        /*0020*/ 	.word	0x00000000


	//----- nvinfo : EIATTR_MIN_STACK_SIZE
	.align		4
.L_5:
        /*0024*/ 	.byte	0x04, 0x12
        /*0026*/ 	.short	(.L_7 - .L_6)
	.align		4
.L_6:
        /*0028*/ 	.word	index@(triton_poi_fused_cat_14)
        /*002c*/ 	.word	0x00000000
.L_7:


//--------------------- .nv.info.triton_poi_fused_cat_14 --------------------------
	.section	.nv.info.triton_poi_fused_cat_14,"",@"SHT_CUDA_INFO"
	.sectionflags	@""
	.align	4


	//----- nvinfo : EIATTR_CUDA_API_VERSION
	.align		4
        /*0000*/ 	.byte	0x04, 0x37
        /*0002*/ 	.short	(.L_9 - .L_8)
.L_8:
        /*0004*/ 	.word	0x0000007c


	//----- nvinfo : EIATTR_KPARAM_INFO
	.align		4
.L_9:
        /*0008*/ 	.byte	0x04, 0x17
        /*000a*/ 	.short	(.L_11 - .L_10)
.L_10:
        /*000c*/ 	.word	0x00000000
        /*0010*/ 	.short	0x0009
        /*0012*/ 	.short	0x0048
        /*0014*/ 	.byte	0x00, 0xf0, 0x11, 0x00


	//----- nvinfo : EIATTR_KPARAM_INFO
	.align		4
.L_11:
        /*0018*/ 	.byte	0x04, 0x17
        /*001a*/ 	.short	(.L_13 - .L_12)
.L_12:
        /*001c*/ 	.word	0x00000000
        /*0020*/ 	.short	0x0008
        /*0022*/ 	.short	0x0040
        /*0024*/ 	.byte	0x00, 0xf4, 0x21, 0x00


	//----- nvinfo : EIATTR_KPARAM_INFO
	.align		4
.L_13:
        /*0028*/ 	.byte	0x04, 0x17
        /*002a*/ 	.short	(.L_15 - .L_14)
.L_14:
        /*002c*/ 	.word	0x00000000
        /*0030*/ 	.short	0x0007
        /*0032*/ 	.short	0x0038
        /*0034*/ 	.byte	0x00, 0xf4, 0x21, 0x00


	//----- nvinfo : EIATTR_KPARAM_INFO
	.align		4
.L_15:
        /*0038*/ 	.byte	0x04, 0x17
        /*003a*/ 	.short	(.L_17 - .L_16)
.L_16:
        /*003c*/ 	.word	0x00000000
        /*0040*/ 	.short	0x0006
        /*0042*/ 	.short	0x0030
        /*0044*/ 	.byte	0x00, 0xf4, 0x21, 0x00


	//----- nvinfo : EIATTR_KPARAM_INFO
	.align		4
.L_17:
        /*0048*/ 	.byte	0x04, 0x17
        /*004a*/ 	.short	(.L_19 - .L_18)
.L_18:
        /*004c*/ 	.word	0x00000000
        /*0050*/ 	.short	0x0005
        /*0052*/ 	.short	0x0028
        /*0054*/ 	.byte	0x00, 0xf4, 0x21, 0x00


	//----- nvinfo : EIATTR_KPARAM_INFO
	.align		4
.L_19:
        /*0058*/ 	.byte	0x04, 0x17
        /*005a*/ 	.short	(.L_21 - .L_20)
.L_20:
        /*005c*/ 	.word	0x00000000
        /*0060*/ 	.short	0x0004
        /*0062*/ 	.short	0x0020
        /*0064*/ 	.byte	0x00, 0xf4, 0x21, 0x00


	//----- nvinfo : EIATTR_KPARAM_INFO
	.align		4
.L_21:
        /*0068*/ 	.byte	0x04, 0x17
        /*006a*/ 	.short	(.L_23 - .L_22)
.L_22:
        /*006c*/ 	.word	0x00000000
        /*0070*/ 	.short	0x0003
        /*0072*/ 	.short	0x0018
        /*0074*/ 	.byte	0x00, 0xf4, 0x21, 0x00


	//----- nvinfo : EIATTR_KPARAM_INFO
	.align		4
.L_23:
        /*0078*/ 	.byte	0x04, 0x17
        /*007a*/ 	.short	(.L_25 - .L_24)
.L_24:
        /*007c*/ 	.word	0x00000000
        /*0080*/ 	.short	0x0002
        /*0082*/ 	.short	0x0010
        /*0084*/ 	.byte	0x00, 0xf4, 0x21, 0x00


	//----- nvinfo : EIATTR_KPARAM_INFO
	.align		4
.L_25:
        /*0088*/ 	.byte	0x04, 0x17
        /*008a*/ 	.short	(.L_27 - .L_26)
.L_26:
        /*008c*/ 	.word	0x00000000
        /*0090*/ 	.short	0x0001
        /*0092*/ 	.short	0x0008
        /*0094*/ 	.byte	0x00, 0xf4, 0x21, 0x00


	//----- nvinfo : EIATTR_KPARAM_INFO
	.align		4
.L_27:
        /*0098*/ 	.byte	0x04, 0x17
        /*009a*/ 	.short	(.L_29 - .L_28)
.L_28:
        /*009c*/ 	.word	0x00000000
        /*00a0*/ 	.short	0x0000
        /*00a2*/ 	.short	0x0000
        /*00a4*/ 	.byte	0x00, 0xf4, 0x21, 0x00


	//----- nvinfo : EIATTR_SPARSE_MMA_MASK
	.align		4
.L_29:
        /*00a8*/ 	.byte	0x03, 0x50
        /*00aa*/ 	.short	0x0000


	//----- nvinfo : EIATTR_MAXREG_COUNT
	.align		4
        /*00ac*/ 	.byte	0x03, 0x1b
        /*00ae*/ 	.short	0x00ff


	//----- nvinfo : EIATTR_EXIT_INSTR_OFFSETS
	.align		4
        /*00b0*/ 	.byte	0x04, 0x1c
        /*00b2*/ 	.short	(.L_31 - .L_30)


	//   ....[0]....
.L_30:
        /*00b4*/ 	.word	0x00000710


	//----- nvinfo : EIATTR_REQNTID
	.align		4
.L_31:
        /*00b8*/ 	.byte	0x04, 0x10
        /*00ba*/ 	.short	(.L_33 - .L_32)
.L_32:
        /*00bc*/ 	.word	0x00000080
        /*00c0*/ 	.word	0x00000001
        /*00c4*/ 	.word	0x00000001


	//----- nvinfo : EIATTR_CBANK_PARAM_SIZE
	.align		4
.L_33:
        /*00c8*/ 	.byte	0x03, 0x19
        /*00ca*/ 	.short	0x004c


	//----- nvinfo : EIATTR_PARAM_CBANK
	.align		4
        /*00cc*/ 	.byte	0x04, 0x0a
        /*00ce*/ 	.short	(.L_35 - .L_34)
	.align		4
.L_34:
        /*00d0*/ 	.word	index@(.nv.constant0.triton_poi_fused_cat_14)
        /*00d4*/ 	.short	0x0210
        /*00d6*/ 	.short	0x004c


	//----- nvinfo : EIATTR_SW_WAR
	.align		4
.L_35:
        /*00d8*/ 	.byte	0x04, 0x36
        /*00da*/ 	.short	(.L_37 - .L_36)
.L_36:
        /*00dc*/ 	.word	0x00000008
.L_37:


//--------------------- .nv.callgraph             --------------------------
	.section	.nv.callgraph,"",@"SHT_CUDA_CALLGRAPH"
	.align	4
	.sectionentsize	8
	.align		4
        /*0000*/ 	.word	0x00000000
	.align		4
        /*0004*/ 	.word	0xffffffff
	.align		4
        /*0008*/ 	.word	0x00000000
	.align		4
        /*000c*/ 	.word	0xfffffffe
	.align		4
        /*0010*/ 	.word	0x00000000
	.align		4
        /*0014*/ 	.word	0xfffffffd
	.align		4
        /*0018*/ 	.word	0x00000000
	.align		4
        /*001c*/ 	.word	0xfffffffc


//--------------------- .text.triton_poi_fused_cat_14 --------------------------
	.section	.text.triton_poi_fused_cat_14,"ax",@progbits
	.align	128
        .global         triton_poi_fused_cat_14
        .type           triton_poi_fused_cat_14,@function
        .size           triton_poi_fused_cat_14,(.L_x_1 - triton_poi_fused_cat_14)
        .other          triton_poi_fused_cat_14,@"STO_CUDA_ENTRY STV_DEFAULT"
triton_poi_fused_cat_14:
.text.triton_poi_fused_cat_14:
[----:B------:R-:W-:Y:S01]  /*0000*/  LDC R1, c[0x0][0x28] ;  /* 0x00000a00ff017b82 */ /* 0x000fe20000000800 */
[----:B------:R-:W1:Y:S07]  /*0010*/  S2R R2, SR_TID.X ;  /* 0x0000000000027919 */ /* 0x000e6e0000002100 */
[----:B------:R-:W2:Y:S01]  /*0020*/  LDC.64 R8, c[0x0][0x218] ;  /* 0x00008600ff087b82 */ /* 0x000ea20000000a00 */
[----:B------:R-:W-:Y:S01]  /*0030*/  ULDC.64 UR4, c[0x0][0x208] ;  /* 0x0000820000047ab9 */ /* 0x000fe20000000a00 */
[----:B------:R-:W-:Y:S01]  /*0040*/  ULDC.64 UR6, c[0x0][0x228] ;  /* 0x00008a0000067ab9 */ /* 0x000fe20000000a00 */
[----:B------:R-:W3:Y:S05]  /*0050*/  S2R R3, SR_CTAID.X ;  /* 0x0000000000037919 */ /* 0x000eea0000002500 */
[----:B------:R-:W4:Y:S08]  /*0060*/  LDC.64 R12, c[0x0][0x220] ;  /* 0x00008800ff0c7b82 */ /* 0x000f300000000a00 */
[----:B------:R-:W5:Y:S01]  /*0070*/  LDC.64 R10, c[0x0][0x230] ;  /* 0x00008c00ff0a7b82 */ /* 0x000f620000000a00 */
[----:B-1----:R-:W-:-:S05]  /*0080*/  LOP3.LUT R2, R2, 0x7f, RZ, 0xc0, !PT ;  /* 0x0000007f02027812 */ /* 0x002fca00078ec0ff */
[----:B---3--:R-:W-:-:S05]  /*0090*/  IMAD R2, R3, 0x80, R2 ;  /* 0x0000008003027824 */ /* 0x008fca00078e0202 */
[----:B------:R-:W-:-:S04]  /*00a0*/  SHF.R.S32.HI R3, RZ, 0x1f, R2 ;  /* 0x0000001fff037819 */ /* 0x000fc80000011402 */
[CC--:B------:R-:W-:Y:S02]  /*00b0*/  LEA.HI R0, R3.reuse, R2.reuse, RZ, 0x8 ;  /* 0x0000000203007211 */ /* 0x0c0fe400078f40ff */
[----:B------:R-:W-:Y:S02]  /*00c0*/  LEA.HI R14, R3, R2, RZ, 0x4 ;  /* 0x00000002030e7211 */ /* 0x000fe400078f20ff */
[----:B------:R-:W-:-:S05]  /*00d0*/  SHF.R.S32.HI R4, RZ, 0x8, R0 ;  /* 0x00000008ff047819 */ /* 0x000fca0000011400 */
[----:B------:R-:W-:-:S05]  /*00e0*/  IMAD.HI R5, R4, 0x2aaaaaab, RZ ;  /* 0x2aaaaaab04057827 */ /* 0x000fca00078e02ff */
[----:B------:R-:W-:-:S04]  /*00f0*/  SHF.R.U32.HI R6, RZ, 0x1f, R5 ;  /* 0x0000001fff067819 */ /* 0x000fc80000011605 */
[----:B------:R-:W-:Y:S02]  /*0100*/  LEA.HI R3, R5, R6, RZ, 0x1e ;  /* 0x0000000605037211 */ /* 0x000fe400078ff0ff */
[----:B------:R-:W-:Y:S02]  /*0110*/  CS2R R6, SRZ ;  /* 0x0000000000067805 */ /* 0x000fe4000001ff00 */
[----:B------:R-:W-:Y:S01]  /*0120*/  SHF.R.S32.HI R5, RZ, 0x4, R14 ;  /* 0x00000004ff057819 */ /* 0x000fe2000001140e */
[----:B------:R-:W-:-:S03]  /*0130*/  IMAD R3, R3, -0x18, R4 ;  /* 0xffffffe803037824 */ /* 0x000fc600078e0204 */
[----:B------:R-:W-:-:S04]  /*0140*/  LEA.HI R4, R5, R5, RZ, 0x4 ;  /* 0x0000000505047211 */ /* 0x000fc800078f20ff */
[----:B------:R-:W-:Y:S02]  /*0150*/  LOP3.LUT R4, R4, 0xfffffff0, RZ, 0xc0, !PT ;  /* 0xfffffff004047812 */ /* 0x000fe400078ec0ff */
[----:B------:R-:W-:-:S03]  /*0160*/  ISETP.GE.AND P0, PT, R3, 0xc, PT ;  /* 0x0000000c0300780c */ /* 0x000fc60003f06270 */
[----:B------:R-:W-:Y:S01]  /*0170*/  IMAD.IADD R4, R5, 0x1, -R4 ;  /* 0x0000000105047824 */ /* 0x000fe200078e0a04 */
[----:B------:R-:W-:-:S03]  /*0180*/  LOP3.LUT R5, R14, 0xfffffff0, RZ, 0xc0, !PT ;  /* 0xfffffff00e057812 */ /* 0x000fc600078ec0ff */
[----:B--2---:R-:W-:-:S06]  /*0190*/  IMAD.WIDE R16, R4, 0x8, R8 ;  /* 0x0000000804107825 */ /* 0x004fcc00078e0208 */
[----:B------:R-:W2:Y:S01]  /*01a0*/  @!P0 LDG.E.EL.64 R6, desc[UR4][R16.64] ;  /* 0x0000000410068981 */ /* 0x000ea2000c2e1b00 */
[----:B------:R-:W-:Y:S01]  /*01b0*/  IMAD.IADD R5, R2, 0x1, -R5 ;  /* 0x0000000102057824 */ /* 0x000fe200078e0a05 */
[----:B------:R-:W-:Y:S02]  /*01c0*/  CS2R R14, SRZ ;  /* 0x00000000000e7805 */ /* 0x000fe4000001ff00 */
[----:B------:R-:W-:Y:S01]  /*01d0*/  CS2R R8, SRZ ;  /* 0x0000000000087805 */ /* 0x000fe2000001ff00 */
[----:B----4-:R-:W-:-:S04]  /*01e0*/  IMAD.WIDE R12, R5, 0x8, R12 ;  /* 0x00000008050c7825 */ /* 0x010fc800078e020c */
[----:B-----5:R-:W-:Y:S01]  /*01f0*/  IMAD.WIDE R10, R5, 0x8, R10 ;  /* 0x00000008050a7825 */ /* 0x020fe200078e020a */
[----:B------:R-:W3:Y:S04]  /*0200*/  @!P0 LDG.E.EL.64 R14, desc[UR4][R12.64] ;  /* 0x000000040c0e8981 */ /* 0x000ee8000c2e1b00 */
[----:B------:R-:W4:Y:S01]  /*0210*/  @!P0 LDG.E.EL.64 R8, desc[UR4][R10.64] ;  /* 0x000000040a088981 */ /* 0x000f22000c2e1b00 */
[----:B------:R-:W-:Y:S01]  /*0220*/  IMAD.SHL.U32 R20, R3, 0x100, RZ ;  /* 0x0000010003147824 */ /* 0x000fe200078e00ff */
[----:B--2---:R-:W-:Y:S02]  /*0230*/  SEL R18, R7, RZ, !P0 ;  /* 0x000000ff07127207 */ /* 0x004fe40004000000 */
[----:B------:R-:W-:Y:S02]  /*0240*/  SEL R21, R6, RZ, !P0 ;  /* 0x000000ff06157207 */ /* 0x000fe40004000000 */
[----:B------:R-:W-:-:S04]  /*0250*/  SHF.R.U32.HI R7, RZ, 0x1c, R18 ;  /* 0x0000001cff077819 */ /* 0x000fc80000011612 */
[----:B------:R-:W-:Y:S01]  /*0260*/  LOP3.LUT R6, R7, 0x8, RZ, 0xc0, !PT ;  /* 0x0000000807067812 */ /* 0x000fe200078ec0ff */
[----:B------:R-:W-:Y:S01]  /*0270*/  IMAD.HI R7, R2, 0x2aaaaaab, RZ ;  /* 0x2aaaaaab02077827 */ /* 0x000fe200078e02ff */
[----:B---3--:R-:W-:Y:S02]  /*0280*/  SEL R14, R14, RZ, !P0 ;  /* 0x000000ff0e0e7207 */ /* 0x008fe40004000000 */
[----:B------:R-:W-:Y:S02]  /*0290*/  IADD3 R21, P1, R6, R21, RZ ;  /* 0x0000001506157210 */ /* 0x000fe40007f3e0ff */
[----:B------:R-:W-:Y:S02]  /*02a0*/  SEL R19, R15, RZ, !P0 ;  /* 0x000000ff0f137207 */ /* 0x000fe40004000000 */
[----:B----4-:R-:W-:Y:S01]  /*02b0*/  SEL R17, R9, RZ, !P0 ;  /* 0x000000ff09117207 */ /* 0x010fe20004000000 */
[----:B------:R-:W-:Y:S01]  /*02c0*/  IMAD.X R6, RZ, RZ, R18, P1 ;  /* 0x000000ffff067224 */ /* 0x000fe200008e0612 */
[----:B------:R-:W-:-:S02]  /*02d0*/  LEA R13, P1, R14, UR6, 0x2 ;  /* 0x000000060e0d7c11 */ /* 0x000fc4000f8210ff */
[----:B------:R-:W-:Y:S02]  /*02e0*/  SEL R8, R8, RZ, !P0 ;  /* 0x000000ff08087207 */ /* 0x000fe40004000000 */
[----:B------:R-:W-:Y:S02]  /*02f0*/  SHF.R.U32.HI R12, RZ, 0x1a, R19 ;  /* 0x0000001aff0c7819 */ /* 0x000fe40000011613 */
[----:B------:R-:W-:Y:S02]  /*0300*/  SHF.R.U32.HI R10, RZ, 0x1a, R17 ;  /* 0x0000001aff0a7819 */ /* 0x000fe40000011611 */
[----:B------:R-:W-:Y:S02]  /*0310*/  LEA.HI.X R19, R14, UR7, R19, 0x2, P1 ;  /* 0x000000070e137c11 */ /* 0x000fe400088f1413 */
[C---:B------:R-:W-:Y:S01]  /*0320*/  SHF.L.U64.HI R6, R21.reuse, 0x5, R6 ;  /* 0x0000000515067819 */ /* 0x040fe20000010206 */
[----:B------:R-:W1:Y:S01]  /*0330*/  LDC.64 R14, c[0x0][0x238] ;  /* 0x00008e00ff0e7b82 */ /* 0x000e620000000a00 */
[----:B------:R-:W-:Y:S01]  /*0340*/  IMAD.SHL.U32 R21, R21, 0x20, RZ ;  /* 0x0000002015157824 */ /* 0x000fe200078e00ff */
[----:B------:R-:W-:-:S02]  /*0350*/  LEA R11, P3, R8, UR6, 0x2 ;  /* 0x00000006080b7c11 */ /* 0x000fc4000f8610ff */
[----:B------:R-:W-:Y:S02]  /*0360*/  LOP3.LUT R10, R10, 0x20, RZ, 0xc0, !PT ;  /* 0x000000200a0a7812 */ /* 0x000fe400078ec0ff */
[----:B------:R-:W-:Y:S02]  /*0370*/  LOP3.LUT R12, R12, 0x20, RZ, 0xc0, !PT ;  /* 0x000000200c0c7812 */ /* 0x000fe400078ec0ff */
[----:B------:R-:W-:Y:S01]  /*0380*/  LEA.HI.X R17, R8, UR7, R17, 0x2, P3 ;  /* 0x0000000708117c11 */ /* 0x000fe200098f1411 */
[----:B------:R-:W-:Y:S01]  /*0390*/  ULDC.64 UR6, c[0x0][0x248] ;  /* 0x0000920000067ab9 */ /* 0x000fe20000000a00 */
[C---:B------:R-:W-:Y:S01]  /*03a0*/  IADD3 R10, P3, P4, R21.reuse, R11, R10 ;  /* 0x0000000b150a7210 */ /* 0x040fe20007c7e00a */
[----:B------:R-:W2:Y:S01]  /*03b0*/  LDC.64 R8, c[0x0][0x210] ;  /* 0x00008400ff087b82 */ /* 0x000ea20000000a00 */
[----:B------:R-:W-:Y:S02]  /*03c0*/  IADD3 R12, P2, P1, R21, R13, R12 ;  /* 0x0000000d150c7210 */ /* 0x000fe4000795e00c */
[----:B------:R-:W-:-:S02]  /*03d0*/  SHF.R.U32.HI R16, RZ, 0x1f, R7 ;  /* 0x0000001fff107819 */ /* 0x000fc40000011607 */
[C---:B------:R-:W-:Y:S02]  /*03e0*/  IADD3.X R11, R6.reuse, R17, RZ, P3, P4 ;  /* 0x00000011060b7210 */ /* 0x040fe40001fe84ff */
[----:B------:R-:W-:Y:S01]  /*03f0*/  IADD3.X R13, R6, R19, RZ, P2, P1 ;  /* 0x00000013060d7210 */ /* 0x000fe200017e24ff */
[----:B------:R-:W-:Y:S01]  /*0400*/  IMAD.SHL.U32 R19, R3, 0x40, RZ ;  /* 0x0000004003137824 */ /* 0x000fe200078e00ff */
[----:B------:R-:W-:Y:S02]  /*0410*/  LEA.HI.SX32 R17, R7, R16, 0x16 ;  /* 0x0000001007117211 */ /* 0x000fe400078fb2ff */
[----:B------:R-:W3:Y:S01]  /*0420*/  LDC.64 R6, c[0x0][0x240] ;  /* 0x00009000ff067b82 */ /* 0x000ee20000000a00 */
[----:B------:R-:W-:-:S04]  /*0430*/  IMAD.WIDE R12, R19, 0x4, R12 ;  /* 0x00000004130c7825 */ /* 0x000fc800078e020c */
[----:B------:R-:W-:-:S04]  /*0440*/  IMAD.WIDE R18, R19, 0x4, R10 ;  /* 0x0000000413127825 */ /* 0x000fc800078e020a */
[C---:B------:R-:W-:Y:S02]  /*0450*/  IMAD R23, R17.reuse, 0x300, RZ ;  /* 0x0000030011177824 */ /* 0x040fe400078e02ff */
[----:B------:R-:W-:Y:S02]  /*0460*/  IMAD R21, R17, -0x1800, R2 ;  /* 0xffffe80011157824 */ /* 0x000fe400078e0202 */
[----:B------:R-:W-:-:S04]  /*0470*/  IMAD.WIDE R10, R23, 0x4, R12 ;  /* 0x00000004170a7825 */ /* 0x000fc800078e020c */
[----:B------:R-:W-:Y:S01]  /*0480*/  IMAD.WIDE R12, R23, 0x4, R18 ;  /* 0x00000004170c7825 */ /* 0x000fe200078e0212 */
[----:B------:R-:W-:-:S03]  /*0490*/  LOP3.LUT R19, R0, 0xffffff00, RZ, 0xc0, !PT ;  /* 0xffffff0000137812 */ /* 0x000fc600078ec0ff */
[----:B------:R-:W-:Y:S02]  /*04a0*/  IMAD R16, R17, 0xc00, RZ ;  /* 0x00000c0011107824 */ /* 0x000fe400078e02ff */
[----:B-1----:R-:W-:-:S04]  /*04b0*/  IMAD.WIDE R14, R5, 0x4, R14 ;  /* 0x00000004050e7825 */ /* 0x002fc800078e020e */
[----:B------:R-:W-:Y:S02]  /*04c0*/  IMAD.MOV.U32 R5, RZ, RZ, RZ ;  /* 0x000000ffff057224 */ /* 0x000fe400078e00ff */
[----:B------:R-:W-:Y:S02]  /*04d0*/  IMAD.MOV.U32 R17, RZ, RZ, RZ ;  /* 0x000000ffff117224 */ /* 0x000fe400078e00ff */
[----:B------:R-:W-:Y:S02]  /*04e0*/  IMAD.IADD R21, R21, 0x1, R16 ;  /* 0x0000000115157824 */ /* 0x000fe400078e0210 */
[----:B------:R-:W-:Y:S01]  /*04f0*/  IMAD.MOV.U32 R18, RZ, RZ, RZ ;  /* 0x000000ffff127224 */ /* 0x000fe200078e00ff */
[----:B------:R1:W4:Y:S01]  /*0500*/  @!P0 LDG.E.EL R5, desc[UR4][R10.64] ;  /* 0x000000040a058981 */ /* 0x000322000c2e1900 */
[----:B------:R-:W-:Y:S02]  /*0510*/  IMAD.IADD R19, R2, 0x1, -R19 ;  /* 0x0000000102137824 */ /* 0x000fe400078e0a13 */
[----:B--2---:R-:W-:Y:S01]  /*0520*/  IMAD.WIDE R8, R21, 0x4, R8 ;  /* 0x0000000415087825 */ /* 0x004fe200078e0208 */
[----:B------:R2:W5:Y:S01]  /*0530*/  @!P0 LDG.E.EL R17, desc[UR4][R12.64] ;  /* 0x000000040c118981 */ /* 0x000562000c2e1900 */
[----:B------:R-:W-:-:S02]  /*0540*/  SHF.R.S32.HI R21, RZ, 0x1f, R16 ;  /* 0x0000001fff157819 */ /* 0x000fc40000011410 */
[----:B------:R-:W-:Y:S01]  /*0550*/  IMAD.MOV.U32 R0, RZ, RZ, RZ ;  /* 0x000000ffff007224 */ /* 0x000fe200078e00ff */
[----:B------:R-:W-:Y:S01]  /*0560*/  IADD3 R16, P2, P3, R20, R19, R16 ;  /* 0x0000001314107210 */ /* 0x000fe20007b5e010 */
[----:B------:R2:W5:Y:S01]  /*0570*/  @!P0 LDG.E.EL R18, desc[UR4][R14.64] ;  /* 0x000000040e128981 */ /* 0x000562000c2e1900 */
[----:B------:R-:W-:Y:S01]  /*0580*/  SHF.R.S32.HI R19, RZ, 0x1f, R19 ;  /* 0x0000001fff137819 */ /* 0x000fe20000011413 */
[----:B---3--:R-:W-:Y:S01]  /*0590*/  IMAD.WIDE R6, R4, 0x4, R6 ;  /* 0x0000000404067825 */ /* 0x008fe200078e0206 */
[----:B------:R-:W-:Y:S01]  /*05a0*/  SHF.R.S32.HI R20, RZ, 0x1f, R20 ;  /* 0x0000001fff147819 */ /* 0x000fe20000011414 */
[----:B------:R3:W3:Y:S01]  /*05b0*/  @!P0 LDG.E R0, desc[UR4][R8.64] ;  /* 0x0000000408008981 */ /* 0x0006e2000c1e1900 */
[----:B------:R-:W-:Y:S01]  /*05c0*/  ISETP.GT.AND P1, PT, R3, 0xb, PT ;  /* 0x0000000b0300780c */ /* 0x000fe20003f24270 */
[----:B------:R-:W-:Y:S01]  /*05d0*/  IMAD.MOV.U32 R4, RZ, RZ, RZ ;  /* 0x000000ffff047224 */ /* 0x000fe200078e00ff */
[----:B------:R-:W-:Y:S01]  /*05e0*/  IADD3.X R19, R20, R19, R21, P2, P3 ;  /* 0x0000001314137210 */ /* 0x000fe200017e6415 */
[----:B-1----:R-:W1:Y:S01]  /*05f0*/  LDC.64 R10, c[0x0][0x250] ;  /* 0x00009400ff0a7b82 */ /* 0x002e620000000a00 */
[----:B--2---:R-:W-:Y:S01]  /*0600*/  LEA R12, P2, R16, UR6, 0x2 ;  /* 0x00000006100c7c11 */ /* 0x004fe2000f8410ff */
[----:B0-----:R-:W-:-:S02]  /*0610*/  IMAD.MOV.U32 R14, RZ, RZ, RZ ;  /* 0x000000ffff0e7224 */ /* 0x001fc400078e00ff */
[----:B------:R-:W2:Y:S01]  /*0620*/  @!P0 LDG.E.EL R4, desc[UR4][R6.64] ;  /* 0x0000000406048981 */ /* 0x000ea2000c2e1900 */
[----:B------:R-:W-:-:S05]  /*0630*/  LEA.HI.X R13, R16, UR7, R19, 0x2, P2 ;  /* 0x00000007100d7c11 */ /* 0x000fca00090f1413 */
[----:B------:R-:W2:Y:S01]  /*0640*/  @P1 LDG.E R14, desc[UR4][R12.64+-0x3000] ;  /* 0xffd000040c0e1981 */ /* 0x000ea2000c1e1900 */
[----:B-1----:R-:W-:Y:S01]  /*0650*/  IMAD.WIDE R10, R2, 0x4, R10 ;  /* 0x00000004020a7825 */ /* 0x002fe200078e020a */
[----:B----4-:R-:W-:Y:S02]  /*0660*/  SEL R5, R5, RZ, !P0 ;  /* 0x000000ff05057207 */ /* 0x010fe40004000000 */
[----:B-----5:R-:W-:Y:S02]  /*0670*/  SEL R17, R17, RZ, !P0 ;  /* 0x000000ff11117207 */ /* 0x020fe40004000000 */
[----:B------:R-:W-:-:S03]  /*0680*/  SEL R18, R18, RZ, !P0 ;  /* 0x000000ff12127207 */ /* 0x000fc60004000000 */
[----:B---3--:R-:W-:Y:S01]  /*0690*/  FADD R8, -R5, R17 ;  /* 0x0000001105087221 */ /* 0x008fe20000000100 */
[----:B------:R-:W-:-:S03]  /*06a0*/  SEL R3, R0, RZ, !P0 ;  /* 0x000000ff00037207 */ /* 0x000fc60004000000 */
[----:B------:R-:W-:-:S04]  /*06b0*/  FFMA R18, R8, R18, R5 ;  /* 0x0000001208127223 */ /* 0x000fc80000000005 */
[----:B------:R-:W-:Y:S01]  /*06c0*/  FADD R18, -R3, R18 ;  /* 0x0000001203127221 */ /* 0x000fe20000000100 */
[----:B--2---:R-:W-:-:S05]  /*06d0*/  SEL R4, R4, RZ, !P0 ;  /* 0x000000ff04047207 */ /* 0x004fca0004000000 */
[----:B------:R-:W-:Y:S01]  /*06e0*/  FFMA R3, R18, R4, R3 ;  /* 0x0000000412037223 */ /* 0x000fe20000000003 */
[----:B------:R-:W-:-:S05]  /*06f0*/  @P0 SEL R3, R14, RZ, P1 ;  /* 0x000000ff0e030207 */ /* 0x000fca0000800000 */
[----:B------:R-:W-:Y:S01]  /*0700*/  STG.E desc[UR4][R10.64], R3 ;  /* 0x000000030a007986 */ /* 0x000fe2000c101904 */
[----:B------:R-:W-:Y:S05]  /*0710*/  EXIT ;  /* 0x000000000000794d */ /* 0x000fea0003800000 */
.L_x_0:
[----:B------:R-:W-:-:S00]  /*0720*/  BRA `(.L_x_0) ;  /* 0xfffffffc00fc7947 */ /* 0x000fc0000383ffff */
[----:B------:R-:W-:-:S00]  /*0730*/  NOP ;  /* 0x0000000000007918 */ /* 0x000fc00000000000 */
        /* <DEDUP_REMOVED lines=12> */
.L_x_1:


//--------------------- .nv.constant0.triton_poi_fused_cat_14 --------------------------
	.section	.nv.constant0.triton_poi_fused_cat_14,"a",@progbits
	.sectionflags	@""
	.align	4
.nv.constant0.triton_poi_fused_cat_14:
	.zero		604
